//
// Generated by NVIDIA NVVM Compiler
//
// Compiler Build ID: CL-36424714
// Cuda compilation tools, release 13.0, V13.0.88
// Based on NVVM 20.0.0
//

.version 9.0
.target sm_100
.address_size 64

	// .globl	_Z3addPiS_i

.visible .entry _Z3addPiS_i(
	.param .u64 .ptr .align 1 _Z3addPiS_i_param_0,
	.param .u64 .ptr .align 1 _Z3addPiS_i_param_1,
	.param .u32 _Z3addPiS_i_param_2
)
{
	.reg .pred 	%p<2>;
	.reg .b32 	%r<10>;
	.reg .b64 	%rd<8>;

	ld.param.u64 	%rd1, [_Z3addPiS_i_param_0];
	ld.param.u64 	%rd2, [_Z3addPiS_i_param_1];
	ld.param.u32 	%r2, [_Z3addPiS_i_param_2];
	mov.u32 	%r3, %ctaid.x;
	mov.u32 	%r4, %ntid.x;
	add.s32 	%r5, %r3, %r4;
	mov.u32 	%r6, %tid.x;
	add.s32 	%r1, %r5, %r6;
	setp.ge.s32 	%p1, %r1, %r2;
	@%p1 bra 	$L__BB0_2;
	cvta.to.global.u64 	%rd3, %rd2;
	cvta.to.global.u64 	%rd4, %rd1;
	mul.wide.s32 	%rd5, %r1, 4;
	add.s64 	%rd6, %rd3, %rd5;
	ld.global.u32 	%r7, [%rd6];
	add.s64 	%rd7, %rd4, %rd5;
	ld.global.u32 	%r8, [%rd7];
	add.s32 	%r9, %r8, %r7;
	st.global.u32 	[%rd7], %r9;
$L__BB0_2:
	ret;

}


// ===== COMPILED SASS (sm_100) =====

	.target	sm_100

	.elftype	@"ET_EXEC"


//--------------------- .note.nv.tkinfo           --------------------------
	.section	.note.nv.tkinfo,"",@"SHT_NOTE"
	.sectionflags	@"SHF_NOTE_NV_TKINFO"
	.tkinfo
        /*0018*/ 	.word	0x00000002
        /*0030*/ 	.string	""
        /*0030*/ 	.string	"ptxas"
        /*0030*/ 	.string	"Cuda compilation tools, release 13.0, V13.0.88"
        /*0030*/ 	.string	"Build cuda_13.0.r13.0/compiler.36424714_0"
        /*0030*/ 	.string	"-arch sm_100 -m 64 "



//--------------------- .note.nv.cuinfo           --------------------------
	.section	.note.nv.cuinfo,"",@"SHT_NOTE"
	.sectionflags	@"SHF_NOTE_NV_CUINFO"
        /*0018*/ 	.short	0x0002
        /*001a*/ 	.short	0x0064
        /*001c*/ 	.short	0x0082
	.zero		2


//--------------------- .nv.info                  --------------------------
	.section	.nv.info,"",@"SHT_CUDA_INFO"
	.align	4


	//----- nvinfo : EIATTR_REGCOUNT
	.align		4
        /*0000*/ 	.byte	0x04, 0x2f
        /*0002*/ 	.short	(.L_1 - .L_0)
	.align		4
.L_0:
        /*0004*/ 	.word	index@(_Z3addPiS_i)
        /*0008*/ 	.word	0x0000000a


	//----- nvinfo : EIATTR_FRAME_SIZE
	.align		4
.L_1:
        /*000c*/ 	.byte	0x04, 0x11
        /*000e*/ 	.short	(.L_3 - .L_2)
	.align		4
.L_2:
        /*0010*/ 	.word	index@(_Z3addPiS_i)
        /*0014*/ 	.word	0x00000000


	//----- nvinfo : EIATTR_MIN_STACK_SIZE
	.align		4
.L_3:
        /*0018*/ 	.byte	0x04, 0x12
        /*001a*/ 	.short	(.L_5 - .L_4)
	.align		4
.L_4:
        /*001c*/ 	.word	index@(_Z3addPiS_i)
        /*0020*/ 	.word	0x00000000
.L_5:


//--------------------- .nv.compat                --------------------------
	.section	.nv.compat,"",@"SHT_CUDA_COMPAT_INFO"
	.align	4
        /*0000*/ 	.byte	0x02, 0x09, 0x00, 0x00, 0x02, 0x02, 0x01, 0x00, 0x02, 0x05, 0x05, 0x00, 0x03, 0x07, 0x01, 0x01
        /*0010*/ 	.byte	0x02, 0x03, 0x00, 0x00, 0x02, 0x06, 0x01, 0x00, 0x04, 0x0b, 0x08, 0x00, 0x09, 0x00, 0x00, 0x00
        /*0020*/ 	.byte	0x00, 0x00, 0x00, 0x00


//--------------------- .nv.info._Z3addPiS_i      --------------------------
	.section	.nv.info._Z3addPiS_i,"",@"SHT_CUDA_INFO"
	.sectionflags	@""
	.align	4


	//----- nvinfo : EIATTR_CUDA_API_VERSION
	.align		4
        /*0000*/ 	.byte	0x04, 0x37
        /*0002*/ 	.short	(.L_7 - .L_6)
.L_6:
        /*0004*/ 	.word	0x00000082


	//----- nvinfo : EIATTR_KPARAM_INFO
	.align		4
.L_7:
        /*0008*/ 	.byte	0x04, 0x17
        /*000a*/ 	.short	(.L_9 - .L_8)
.L_8:
        /*000c*/ 	.word	0x00000000
        /*0010*/ 	.short	0x0002
        /*0012*/ 	.short	0x0010
        /*0014*/ 	.byte	0x00, 0xf0, 0x11, 0x00


	//----- nvinfo : EIATTR_KPARAM_INFO
	.align		4
.L_9:
        /*0018*/ 	.byte	0x04, 0x17
        /*001a*/ 	.short	(.L_11 - .L_10)
.L_10:
        /*001c*/ 	.word	0x00000000
        /*0020*/ 	.short	0x0001
        /*0022*/ 	.short	0x0008
        /*0024*/ 	.byte	0x00, 0xf5, 0x21, 0x00


	//----- nvinfo : EIATTR_KPARAM_INFO
	.align		4
.L_11:
        /*0028*/ 	.byte	0x04, 0x17
        /*002a*/ 	.short	(.L_13 - .L_12)
.L_12:
        /*002c*/ 	.word	0x00000000
        /*0030*/ 	.short	0x0000
        /*0032*/ 	.short	0x0000
        /*0034*/ 	.byte	0x00, 0xf5, 0x21, 0x00


	//----- nvinfo : EIATTR_SPARSE_MMA_MASK
	.align		4
.L_13:
        /*0038*/ 	.byte	0x03, 0x50
        /*003a*/ 	.short	0x0000


	//----- nvinfo : EIATTR_MAXREG_COUNT
	.align		4
        /*003c*/ 	.byte	0x03, 0x1b
        /*003e*/ 	.short	0x00ff


	//----- nvinfo : EIATTR_MERCURY_ISA_VERSION
	.align		4
        /*0040*/ 	.byte	0x03, 0x5f
        /*0042*/ 	.short	0x0101


	//----- nvinfo : EIATTR_VRC_CTA_INIT_COUNT
	.align		4
        /*0044*/ 	.byte	0x02, 0x4a
	.zero		1
	.zero		1


	//----- nvinfo : EIATTR_EXIT_INSTR_OFFSETS
	.align		4
        /*0048*/ 	.byte	0x04, 0x1c
        /*004a*/ 	.short	(.L_15 - .L_14)


	//   ....[0]....
.L_14:
        /*004c*/ 	.word	0x00000070


	//   ....[1]....
        /*0050*/ 	.word	0x00000110


	//----- nvinfo : EIATTR_CBANK_PARAM_SIZE
	.align		4
.L_15:
        /*0054*/ 	.byte	0x03, 0x19
        /*0056*/ 	.short	0x0014


	//----- nvinfo : EIATTR_PARAM_CBANK
	.align		4
        /*0058*/ 	.byte	0x04, 0x0a
        /*005a*/ 	.short	(.L_17 - .L_16)
	.align		4
.L_16:
        /*005c*/ 	.word	index@(.nv.constant0._Z3addPiS_i)
        /*0060*/ 	.short	0x0380
        /*0062*/ 	.short	0x0014


	//----- nvinfo : EIATTR_SW_WAR
	.align		4
.L_17:
        /*0064*/ 	.byte	0x04, 0x36
        /*0066*/ 	.short	(.L_19 - .L_18)
.L_18:
        /*0068*/ 	.word	0x00000008
.L_19:


//--------------------- .nv.callgraph             --------------------------
	.section	.nv.callgraph,"",@"SHT_CUDA_CALLGRAPH"
	.align	4
	.sectionentsize	8
	.align		4
        /*0000*/ 	.word	0x00000000
	.align		4
        /*0004*/ 	.word	0xffffffff
	.align		4
        /*0008*/ 	.word	0x00000000
	.align		4
        /*000c*/ 	.word	0xfffffffe
	.align		4
        /*0010*/ 	.word	0x00000000
	.align		4
        /*0014*/ 	.word	0xfffffffd
	.align		4
        /*0018*/ 	.word	0x00000000
	.align		4
        /*001c*/ 	.word	0xfffffffc


//--------------------- .text._Z3addPiS_i         --------------------------
	.section	.text._Z3addPiS_i,"ax",@progbits
	.align	128
        .global         _Z3addPiS_i
        .type           _Z3addPiS_i,@function
        .size           _Z3addPiS_i,(.L_x_1 - _Z3addPiS_i)
        .other          _Z3addPiS_i,@"STO_CUDA_ENTRY STV_DEFAULT"
_Z3addPiS_i:
.text._Z3addPiS_i:
[----:B------:R-:W-:Y:S01]  /*0000*/  LDC R1, c[0x0][0x37c] ;  /* 0x0000df00ff017b82 */ /* 0x000fe20000000800 */
[----:B------:R-:W0:Y:S07]  /*0010*/  S2R R0, SR_TID.X ;  /* 0x0000000000007919 */ /* 0x000e2e0000002100 */
[----:B------:R-:W0:Y:S01]  /*0020*/  S2UR UR4, SR_CTAID.X ;  /* 0x00000000000479c3 */ /* 0x000e220000002500 */
[----:B------:R-:W1:Y:S07]  /*0030*/  LDCU UR5, c[0x0][0x390] ;  /* 0x00007200ff0577ac */ /* 0x000e6e0008000800 */
[----:B------:R-:W0:Y:S02]  /*0040*/  LDC R7, c[0x0][0x360] ;  /* 0x0000d800ff077b82 */ /* 0x000e240000000800 */
[----:B0-----:R-:W-:-:S04]  /*0050*/  IADD3 R7, PT, PT, R0, UR4, R7 ;  /* 0x0000000400077c10 */ /* 0x001fc8000fffe007 */
[----:B-1----:R-:W-:-:S13]  /*0060*/  ISETP.GE.AND P0, PT, R7, UR5, PT ;  /* 0x0000000507007c0c */ /* 0x002fda000bf06270 */
[----:B------:R-:W-:Y:S05]  /*0070*/  @P0 EXIT ;  /* 0x000000000000094d */ /* 0x000fea0003800000 */
[----:B------:R-:W0:Y:S01]  /*0080*/  LDC.64 R2, c[0x0][0x388] ;  /* 0x0000e200ff027b82 */ /* 0x000e220000000a00 */
[----:B------:R-:W1:Y:S07]  /*0090*/  LDCU.64 UR4, c[0x0][0x358] ;  /* 0x00006b00ff0477ac */ /* 0x000e6e0008000a00 */
[----:B------:R-:W2:Y:S01]  /*00a0*/  LDC.64 R4, c[0x0][0x380] ;  /* 0x0000e000ff047b82 */ /* 0x000ea20000000a00 */
[----:B0-----:R-:W-:-:S06]  /*00b0*/  IMAD.WIDE R2, R7, 0x4, R2 ;  /* 0x0000000407027825 */ /* 0x001fcc00078e0202 */
[----:B-1----:R-:W3:Y:S01]  /*00c0*/  LDG.E R2, desc[UR4][R2.64] ;  /* 0x0000000402027981 */ /* 0x002ee2000c1e1900 */
[----:B--2---:R-:W-:-:S05]  /*00d0*/  IMAD.WIDE R4, R7, 0x4, R4 ;  /* 0x0000000407047825 */ /* 0x004fca00078e0204 */
[----:B------:R-:W3:Y:S02]  /*00e0*/  LDG.E R7, desc[UR4][R4.64] ;  /* 0x0000000404077981 */ /* 0x000ee4000c1e1900 */
[----:B---3--:R-:W-:-:S05]  /*00f0*/  IADD3 R7, PT, PT, R2, R7, RZ ;  /* 0x0000000702077210 */ /* 0x008fca0007ffe0ff */
[----:B------:R-:W-:Y:S01]  /*0100*/  STG.E desc[UR4][R4.64], R7 ;  /* 0x0000000704007986 */ /* 0x000fe2000c101904 */
[----:B------:R-:W-:Y:S05]  /*0110*/  EXIT ;  /* 0x000000000000794d */ /* 0x000fea0003800000 */
.L_x_0:
[----:B------:R-:W-:-:S00]  /*0120*/  BRA `(.L_x_0) ;  /* 0xfffffffc00fc7947 */ /* 0x000fc0000383ffff */
[----:B------:R-:W-:-:S00]  /*0130*/  NOP ;  /* 0x0000000000007918 */ /* 0x000fc00000000000 */
        /* <DEDUP_REMOVED lines=12> */
.L_x_1:


//--------------------- .nv.shared.reserved.0     --------------------------
	.section	.nv.shared.reserved.0,"aw",@nobits
	.weak		__nv_reservedSMEM_offset_0_alias
	.size		__nv_reservedSMEM_offset_0_alias, 0, 64
	.other		__nv_reservedSMEM_offset_0_alias,@"STO_CUDA_RESERVED_SHARED STV_DEFAULT"
__nv_reservedSMEM_offset_0_alias:
	.zero		0
	.zero		64


//--------------------- .nv.constant0._Z3addPiS_i --------------------------
	.section	.nv.constant0._Z3addPiS_i,"a",@progbits
	.sectionflags	@""
	.align	4
.nv.constant0._Z3addPiS_i:
	.zero		916


//--------------------- SYMBOLS --------------------------

	.type		.nv.reservedSmem.offset0,@object
	.size		.nv.reservedSmem.offset0,0x4
